//
// Generated by NVIDIA NVVM Compiler
//
// Compiler Build ID: CL-36424714
// Cuda compilation tools, release 13.0, V13.0.88
// Based on NVVM 20.0.0
//

.version 9.0
.target sm_100
.address_size 64

	// .globl	_Z6columnPdi

.visible .entry _Z6columnPdi(
	.param .u64 .ptr .align 1 _Z6columnPdi_param_0,
	.param .u32 _Z6columnPdi_param_1
)
{
	.reg .pred 	%p<4>;
	.reg .b32 	%r<18>;
	.reg .b64 	%rd<7>;
	.reg .b64 	%fd<4>;

	ld.param.u64 	%rd1, [_Z6columnPdi_param_0];
	ld.param.u32 	%r3, [_Z6columnPdi_param_1];
	mov.u32 	%r4, %ctaid.x;
	mov.u32 	%r5, %ntid.x;
	mov.u32 	%r6, %tid.x;
	mad.lo.s32 	%r7, %r4, %r5, %r6;
	add.s32 	%r1, %r7, %r3;
	mov.u32 	%r8, %ctaid.y;
	mov.u32 	%r9, %ntid.y;
	mov.u32 	%r10, %tid.y;
	mad.lo.s32 	%r11, %r8, %r9, %r10;
	add.s32 	%r12, %r11, %r3;
	add.s32 	%r2, %r12, 1;
	setp.gt.s32 	%p1, %r1, %r3;
	setp.gt.s32 	%p2, %r2, 255;
	or.pred  	%p3, %p1, %p2;
	@%p3 bra 	$L__BB0_2;
	cvta.to.global.u64 	%rd2, %rd1;
	shl.b32 	%r14, %r2, 8;
	add.s32 	%r15, %r14, %r1;
	mul.wide.s32 	%rd3, %r15, 8;
	add.s64 	%rd4, %rd2, %rd3;
	ld.global.f64 	%fd1, [%rd4];
	shl.b32 	%r16, %r3, 8;
	add.s32 	%r17, %r16, %r3;
	mul.wide.s32 	%rd5, %r17, 8;
	add.s64 	%rd6, %rd2, %rd5;
	ld.global.f64 	%fd2, [%rd6];
	div.rn.f64 	%fd3, %fd1, %fd2;
	st.global.f64 	[%rd4], %fd3;
$L__BB0_2:
	ret;

}
	// .globl	_Z7column2Pddi
.visible .entry _Z7column2Pddi(
	.param .u64 .ptr .align 1 _Z7column2Pddi_param_0,
	.param .f64 _Z7column2Pddi_param_1,
	.param .u32 _Z7column2Pddi_param_2
)
{
	.reg .pred 	%p<4>;
	.reg .b32 	%r<16>;
	.reg .b64 	%rd<5>;
	.reg .b64 	%fd<4>;

	ld.param.u64 	%rd1, [_Z7column2Pddi_param_0];
	ld.param.f64 	%fd1, [_Z7column2Pddi_param_1];
	ld.param.u32 	%r3, [_Z7column2Pddi_param_2];
	mov.u32 	%r4, %ctaid.x;
	mov.u32 	%r5, %ntid.x;
	mov.u32 	%r6, %tid.x;
	mad.lo.s32 	%r7, %r4, %r5, %r6;
	add.s32 	%r1, %r7, %r3;
	mov.u32 	%r8, %ctaid.y;
	mov.u32 	%r9, %ntid.y;
	mov.u32 	%r10, %tid.y;
	mad.lo.s32 	%r11, %r8, %r9, %r10;
	add.s32 	%r12, %r11, %r3;
	add.s32 	%r2, %r12, 1;
	setp.gt.s32 	%p1, %r1, %r3;
	setp.gt.s32 	%p2, %r2, 255;
	or.pred  	%p3, %p1, %p2;
	@%p3 bra 	$L__BB1_2;
	cvta.to.global.u64 	%rd2, %rd1;
	shl.b32 	%r14, %r2, 8;
	add.s32 	%r15, %r14, %r1;
	mul.wide.s32 	%rd3, %r15, 8;
	add.s64 	%rd4, %rd2, %rd3;
	ld.global.f64 	%fd2, [%rd4];
	div.rn.f64 	%fd3, %fd2, %fd1;
	st.global.f64 	[%rd4], %fd3;
$L__BB1_2:
	ret;

}
	// .globl	_Z9submatrixPdS_i
.visible .entry _Z9submatrixPdS_i(
	.param .u64 .ptr .align 1 _Z9submatrixPdS_i_param_0,
	.param .u64 .ptr .align 1 _Z9submatrixPdS_i_param_1,
	.param .u32 _Z9submatrixPdS_i_param_2
)
{
	.reg .pred 	%p<2>;
	.reg .b32 	%r<21>;
	.reg .b64 	%rd<11>;
	.reg .b64 	%fd<6>;

	ld.param.u64 	%rd1, [_Z9submatrixPdS_i_param_0];
	ld.param.u64 	%rd2, [_Z9submatrixPdS_i_param_1];
	ld.param.u32 	%r4, [_Z9submatrixPdS_i_param_2];
	mov.u32 	%r5, %ctaid.x;
	mov.u32 	%r6, %ntid.x;
	mov.u32 	%r7, %tid.x;
	mad.lo.s32 	%r8, %r5, %r6, %r7;
	add.s32 	%r1, %r8, 1;
	add.s32 	%r2, %r1, %r4;
	mov.u32 	%r9, %ctaid.y;
	mov.u32 	%r10, %ntid.y;
	mov.u32 	%r11, %tid.y;
	mad.lo.s32 	%r12, %r9, %r10, %r11;
	add.s32 	%r13, %r12, %r4;
	add.s32 	%r3, %r13, 1;
	max.s32 	%r15, %r2, %r3;
	setp.gt.s32 	%p1, %r15, 255;
	@%p1 bra 	$L__BB2_2;
	cvta.to.global.u64 	%rd3, %rd2;
	cvta.to.global.u64 	%rd4, %rd1;
	shl.b32 	%r16, %r3, 8;
	add.s32 	%r17, %r16, %r4;
	mul.wide.s32 	%rd5, %r17, 8;
	add.s64 	%rd6, %rd3, %rd5;
	ld.global.f64 	%fd1, [%rd6];
	shl.b32 	%r18, %r4, 8;
	add.s32 	%r19, %r18, %r2;
	mul.wide.s32 	%rd7, %r19, 8;
	add.s64 	%rd8, %rd3, %rd7;
	ld.global.f64 	%fd2, [%rd8];
	mul.f64 	%fd3, %fd1, %fd2;
	add.s32 	%r20, %r17, %r1;
	mul.wide.s32 	%rd9, %r20, 8;
	add.s64 	%rd10, %rd4, %rd9;
	ld.global.f64 	%fd4, [%rd10];
	sub.f64 	%fd5, %fd4, %fd3;
	st.global.f64 	[%rd10], %fd5;
$L__BB2_2:
	ret;

}
	// .globl	_Z4copyPdS_iiii
.visible .entry _Z4copyPdS_iiii(
	.param .u64 .ptr .align 1 _Z4copyPdS_iiii_param_0,
	.param .u64 .ptr .align 1 _Z4copyPdS_iiii_param_1,
	.param .u32 _Z4copyPdS_iiii_param_2,
	.param .u32 _Z4copyPdS_iiii_param_3,
	.param .u32 _Z4copyPdS_iiii_param_4,
	.param .u32 _Z4copyPdS_iiii_param_5
)
{
	.reg .pred 	%p<4>;
	.reg .b32 	%r<19>;
	.reg .b64 	%rd<8>;
	.reg .b64 	%fd<2>;

	ld.param.u64 	%rd1, [_Z4copyPdS_iiii_param_0];
	ld.param.u64 	%rd2, [_Z4copyPdS_iiii_param_1];
	ld.param.u32 	%r3, [_Z4copyPdS_iiii_param_2];
	ld.param.u32 	%r4, [_Z4copyPdS_iiii_param_3];
	ld.param.u32 	%r5, [_Z4copyPdS_iiii_param_4];
	ld.param.u32 	%r7, [_Z4copyPdS_iiii_param_5];
	mov.u32 	%r8, %ctaid.x;
	mov.u32 	%r9, %ntid.x;
	mov.u32 	%r10, %tid.x;
	mad.lo.s32 	%r11, %r8, %r9, %r10;
	add.s32 	%r1, %r11, %r4;
	mov.u32 	%r12, %ctaid.y;
	mov.u32 	%r13, %ntid.y;
	mov.u32 	%r14, %tid.y;
	mad.lo.s32 	%r15, %r12, %r13, %r14;
	add.s32 	%r16, %r15, %r3;
	setp.ge.s32 	%p1, %r1, %r7;
	setp.ge.s32 	%p2, %r16, %r5;
	or.pred  	%p3, %p1, %p2;
	@%p3 bra 	$L__BB3_2;
	cvta.to.global.u64 	%rd3, %rd2;
	cvta.to.global.u64 	%rd4, %rd1;
	shl.b32 	%r17, %r16, 8;
	add.s32 	%r18, %r17, %r1;
	mul.wide.s32 	%rd5, %r18, 8;
	add.s64 	%rd6, %rd3, %rd5;
	ld.global.f64 	%fd1, [%rd6];
	add.s64 	%rd7, %rd4, %rd5;
	st.global.f64 	[%rd7], %fd1;
$L__BB3_2:
	ret;

}


// ===== COMPILED SASS (sm_100) =====

	.target	sm_100

	.elftype	@"ET_EXEC"


//--------------------- .note.nv.tkinfo           --------------------------
	.section	.note.nv.tkinfo,"",@"SHT_NOTE"
	.sectionflags	@"SHF_NOTE_NV_TKINFO"
	.tkinfo
        /*0018*/ 	.word	0x00000002
        /*0030*/ 	.string	""
        /*0030*/ 	.string	"ptxas"
        /*0030*/ 	.string	"Cuda compilation tools, release 13.0, V13.0.88"
        /*0030*/ 	.string	"Build cuda_13.0.r13.0/compiler.36424714_0"
        /*0030*/ 	.string	"-arch sm_100 -m 64 "



//--------------------- .note.nv.cuinfo           --------------------------
	.section	.note.nv.cuinfo,"",@"SHT_NOTE"
	.sectionflags	@"SHF_NOTE_NV_CUINFO"
        /*0018*/ 	.short	0x0002
        /*001a*/ 	.short	0x0064
        /*001c*/ 	.short	0x0082
	.zero		2


//--------------------- .nv.info                  --------------------------
	.section	.nv.info,"",@"SHT_CUDA_INFO"
	.align	4


	//----- nvinfo : EIATTR_REGCOUNT
	.align		4
        /*0000*/ 	.byte	0x04, 0x2f
        /*0002*/ 	.short	(.L_1 - .L_0)
	.align		4
.L_0:
        /*0004*/ 	.word	index@(_Z6columnPdi)
        /*0008*/ 	.word	0x0000001a


	//----- nvinfo : EIATTR_FRAME_SIZE
	.align		4
.L_1:
        /*000c*/ 	.byte	0x04, 0x11
        /*000e*/ 	.short	(.L_3 - .L_2)
	.align		4
.L_2:
        /*0010*/ 	.word	index@($__internal_1_$__cuda_sm20_div_rn_f64_full)
        /*0014*/ 	.word	0x00000000


	//----- nvinfo : EIATTR_FRAME_SIZE
	.align		4
.L_3:
        /*0018*/ 	.byte	0x04, 0x11
        /*001a*/ 	.short	(.L_5 - .L_4)
	.align		4
.L_4:
        /*001c*/ 	.word	index@(_Z6columnPdi)
        /*0020*/ 	.word	0x00000000


	//----- nvinfo : EIATTR_REGCOUNT
	.align		4
.L_5:
        /*0024*/ 	.byte	0x04, 0x2f
        /*0026*/ 	.short	(.L_7 - .L_6)
	.align		4
.L_6:
        /*0028*/ 	.word	index@(_Z7column2Pddi)
        /*002c*/ 	.word	0x0000001b


	//----- nvinfo : EIATTR_FRAME_SIZE
	.align		4
.L_7:
        /*0030*/ 	.byte	0x04, 0x11
        /*0032*/ 	.short	(.L_9 - .L_8)
	.align		4
.L_8:
        /*0034*/ 	.word	index@($__internal_0_$__cuda_sm20_div_rn_f64_full)
        /*0038*/ 	.word	0x00000000


	//----- nvinfo : EIATTR_FRAME_SIZE
	.align		4
.L_9:
        /*003c*/ 	.byte	0x04, 0x11
        /*003e*/ 	.short	(.L_11 - .L_10)
	.align		4
.L_10:
        /*0040*/ 	.word	index@(_Z7column2Pddi)
        /*0044*/ 	.word	0x00000000


	//----- nvinfo : EIATTR_REGCOUNT
	.align		4
.L_11:
        /*0048*/ 	.byte	0x04, 0x2f
        /*004a*/ 	.short	(.L_13 - .L_12)
	.align		4
.L_12:
        /*004c*/ 	.word	index@(_Z9submatrixPdS_i)
        /*0050*/ 	.word	0x0000000e


	//----- nvinfo : EIATTR_FRAME_SIZE
	.align		4
.L_13:
        /*0054*/ 	.byte	0x04, 0x11
        /*0056*/ 	.short	(.L_15 - .L_14)
	.align		4
.L_14:
        /*0058*/ 	.word	index@(_Z9submatrixPdS_i)
        /*005c*/ 	.word	0x00000000


	//----- nvinfo : EIATTR_REGCOUNT
	.align		4
.L_15:
        /*0060*/ 	.byte	0x04, 0x2f
        /*0062*/ 	.short	(.L_17 - .L_16)
	.align		4
.L_16:
        /*0064*/ 	.word	index@(_Z4copyPdS_iiii)
        /*0068*/ 	.word	0x0000000a


	//----- nvinfo : EIATTR_FRAME_SIZE
	.align		4
.L_17:
        /*006c*/ 	.byte	0x04, 0x11
        /*006e*/ 	.short	(.L_19 - .L_18)
	.align		4
.L_18:
        /*0070*/ 	.word	index@(_Z4copyPdS_iiii)
        /*0074*/ 	.word	0x00000000


	//----- nvinfo : EIATTR_MIN_STACK_SIZE
	.align		4
.L_19:
        /*0078*/ 	.byte	0x04, 0x12
        /*007a*/ 	.short	(.L_21 - .L_20)
	.align		4
.L_20:
        /*007c*/ 	.word	index@(_Z4copyPdS_iiii)
        /*0080*/ 	.word	0x00000000


	//----- nvinfo : EIATTR_MIN_STACK_SIZE
	.align		4
.L_21:
        /*0084*/ 	.byte	0x04, 0x12
        /*0086*/ 	.short	(.L_23 - .L_22)
	.align		4
.L_22:
        /*0088*/ 	.word	index@(_Z9submatrixPdS_i)
        /*008c*/ 	.word	0x00000000


	//----- nvinfo : EIATTR_MIN_STACK_SIZE
	.align		4
.L_23:
        /*0090*/ 	.byte	0x04, 0x12
        /*0092*/ 	.short	(.L_25 - .L_24)
	.align		4
.L_24:
        /*0094*/ 	.word	index@(_Z7column2Pddi)
        /*0098*/ 	.word	0x00000000


	//----- nvinfo : EIATTR_MIN_STACK_SIZE
	.align		4
.L_25:
        /*009c*/ 	.byte	0x04, 0x12
        /*009e*/ 	.short	(.L_27 - .L_26)
	.align		4
.L_26:
        /*00a0*/ 	.word	index@(_Z6columnPdi)
        /*00a4*/ 	.word	0x00000000
.L_27:


//--------------------- .nv.compat                --------------------------
	.section	.nv.compat,"",@"SHT_CUDA_COMPAT_INFO"
	.align	4
        /*0000*/ 	.byte	0x02, 0x09, 0x00, 0x00, 0x02, 0x02, 0x01, 0x00, 0x02, 0x05, 0x05, 0x00, 0x03, 0x07, 0x01, 0x01
        /*0010*/ 	.byte	0x02, 0x03, 0x00, 0x00, 0x02, 0x06, 0x01, 0x00, 0x04, 0x0b, 0x08, 0x00, 0x01, 0x00, 0x00, 0x00
        /*0020*/ 	.byte	0x00, 0x00, 0x00, 0x00


//--------------------- .nv.info._Z4copyPdS_iiii  --------------------------
	.section	.nv.info._Z4copyPdS_iiii,"",@"SHT_CUDA_INFO"
	.sectionflags	@""
	.align	4


	//----- nvinfo : EIATTR_CUDA_API_VERSION
	.align		4
        /*0000*/ 	.byte	0x04, 0x37
        /*0002*/ 	.short	(.L_29 - .L_28)
.L_28:
        /*0004*/ 	.word	0x00000082


	//----- nvinfo : EIATTR_KPARAM_INFO
	.align		4
.L_29:
        /*0008*/ 	.byte	0x04, 0x17
        /*000a*/ 	.short	(.L_31 - .L_30)
.L_30:
        /*000c*/ 	.word	0x00000000
        /*0010*/ 	.short	0x0005
        /*0012*/ 	.short	0x001c
        /*0014*/ 	.byte	0x00, 0xf0, 0x11, 0x00


	//----- nvinfo : EIATTR_KPARAM_INFO
	.align		4
.L_31:
        /*0018*/ 	.byte	0x04, 0x17
        /*001a*/ 	.short	(.L_33 - .L_32)
.L_32:
        /*001c*/ 	.word	0x00000000
        /*0020*/ 	.short	0x0004
        /*0022*/ 	.short	0x0018
        /*0024*/ 	.byte	0x00, 0xf0, 0x11, 0x00


	//----- nvinfo : EIATTR_KPARAM_INFO
	.align		4
.L_33:
        /*0028*/ 	.byte	0x04, 0x17
        /*002a*/ 	.short	(.L_35 - .L_34)
.L_34:
        /*002c*/ 	.word	0x00000000
        /*0030*/ 	.short	0x0003
        /*0032*/ 	.short	0x0014
        /*0034*/ 	.byte	0x00, 0xf0, 0x11, 0x00


	//----- nvinfo : EIATTR_KPARAM_INFO
	.align		4
.L_35:
        /*0038*/ 	.byte	0x04, 0x17
        /*003a*/ 	.short	(.L_37 - .L_36)
.L_36:
        /*003c*/ 	.word	0x00000000
        /*0040*/ 	.short	0x0002
        /*0042*/ 	.short	0x0010
        /*0044*/ 	.byte	0x00, 0xf0, 0x11, 0x00


	//----- nvinfo : EIATTR_KPARAM_INFO
	.align		4
.L_37:
        /*0048*/ 	.byte	0x04, 0x17
        /*004a*/ 	.short	(.L_39 - .L_38)
.L_38:
        /*004c*/ 	.word	0x00000000
        /*0050*/ 	.short	0x0001
        /*0052*/ 	.short	0x0008
        /*0054*/ 	.byte	0x00, 0xf5, 0x21, 0x00


	//----- nvinfo : EIATTR_KPARAM_INFO
	.align		4
.L_39:
        /*0058*/ 	.byte	0x04, 0x17
        /*005a*/ 	.short	(.L_41 - .L_40)
.L_40:
        /*005c*/ 	.word	0x00000000
        /*0060*/ 	.short	0x0000
        /*0062*/ 	.short	0x0000
        /*0064*/ 	.byte	0x00, 0xf5, 0x21, 0x00


	//----- nvinfo : EIATTR_SPARSE_MMA_MASK
	.align		4
.L_41:
        /*0068*/ 	.byte	0x03, 0x50
        /*006a*/ 	.short	0x0000


	//----- nvinfo : EIATTR_MAXREG_COUNT
	.align		4
        /*006c*/ 	.byte	0x03, 0x1b
        /*006e*/ 	.short	0x00ff


	//----- nvinfo : EIATTR_MERCURY_ISA_VERSION
	.align		4
        /*0070*/ 	.byte	0x03, 0x5f
        /*0072*/ 	.short	0x0101


	//----- nvinfo : EIATTR_VRC_CTA_INIT_COUNT
	.align		4
        /*0074*/ 	.byte	0x02, 0x4a
	.zero		1
	.zero		1


	//----- nvinfo : EIATTR_EXIT_INSTR_OFFSETS
	.align		4
        /*0078*/ 	.byte	0x04, 0x1c
        /*007a*/ 	.short	(.L_43 - .L_42)


	//   ....[0]....
.L_42:
        /*007c*/ 	.word	0x000000e0


	//   ....[1]....
        /*0080*/ 	.word	0x00000170


	//----- nvinfo : EIATTR_CBANK_PARAM_SIZE
	.align		4
.L_43:
        /*0084*/ 	.byte	0x03, 0x19
        /*0086*/ 	.short	0x0020


	//----- nvinfo : EIATTR_PARAM_CBANK
	.align		4
        /*0088*/ 	.byte	0x04, 0x0a
        /*008a*/ 	.short	(.L_45 - .L_44)
	.align		4
.L_44:
        /*008c*/ 	.word	index@(.nv.constant0._Z4copyPdS_iiii)
        /*0090*/ 	.short	0x0380
        /*0092*/ 	.short	0x0020


	//----- nvinfo : EIATTR_SW_WAR
	.align		4
.L_45:
        /*0094*/ 	.byte	0x04, 0x36
        /*0096*/ 	.short	(.L_47 - .L_46)
.L_46:
        /*0098*/ 	.word	0x00000008
.L_47:


//--------------------- .nv.info._Z9submatrixPdS_i --------------------------
	.section	.nv.info._Z9submatrixPdS_i,"",@"SHT_CUDA_INFO"
	.sectionflags	@""
	.align	4


	//----- nvinfo : EIATTR_CUDA_API_VERSION
	.align		4
        /*0000*/ 	.byte	0x04, 0x37
        /*0002*/ 	.short	(.L_49 - .L_48)
.L_48:
        /*0004*/ 	.word	0x00000082


	//----- nvinfo : EIATTR_KPARAM_INFO
	.align		4
.L_49:
        /*0008*/ 	.byte	0x04, 0x17
        /*000a*/ 	.short	(.L_51 - .L_50)
.L_50:
        /*000c*/ 	.word	0x00000000
        /*0010*/ 	.short	0x0002
        /*0012*/ 	.short	0x0010
        /*0014*/ 	.byte	0x00, 0xf0, 0x11, 0x00


	//----- nvinfo : EIATTR_KPARAM_INFO
	.align		4
.L_51:
        /*0018*/ 	.byte	0x04, 0x17
        /*001a*/ 	.short	(.L_53 - .L_52)
.L_52:
        /*001c*/ 	.word	0x00000000
        /*0020*/ 	.short	0x0001
        /*0022*/ 	.short	0x0008
        /*0024*/ 	.byte	0x00, 0xf5, 0x21, 0x00


	//----- nvinfo : EIATTR_KPARAM_INFO
	.align		4
.L_53:
        /*0028*/ 	.byte	0x04, 0x17
        /*002a*/ 	.short	(.L_55 - .L_54)
.L_54:
        /*002c*/ 	.word	0x00000000
        /*0030*/ 	.short	0x0000
        /*0032*/ 	.short	0x0000
        /*0034*/ 	.byte	0x00, 0xf5, 0x21, 0x00


	//----- nvinfo : EIATTR_SPARSE_MMA_MASK
	.align		4
.L_55:
        /*0038*/ 	.byte	0x03, 0x50
        /*003a*/ 	.short	0x0000


	//----- nvinfo : EIATTR_MAXREG_COUNT
	.align		4
        /*003c*/ 	.byte	0x03, 0x1b
        /*003e*/ 	.short	0x00ff


	//----- nvinfo : EIATTR_MERCURY_ISA_VERSION
	.align		4
        /*0040*/ 	.byte	0x03, 0x5f
        /*0042*/ 	.short	0x0101


	//----- nvinfo : EIATTR_VRC_CTA_INIT_COUNT
	.align		4
        /*0044*/ 	.byte	0x02, 0x4a
	.zero		1
	.zero		1


	//----- nvinfo : EIATTR_EXIT_INSTR_OFFSETS
	.align		4
        /*0048*/ 	.byte	0x04, 0x1c
        /*004a*/ 	.short	(.L_57 - .L_56)


	//   ....[0]....
.L_56:
        /*004c*/ 	.word	0x000000f0


	//   ....[1]....
        /*0050*/ 	.word	0x000001e0


	//----- nvinfo : EIATTR_CBANK_PARAM_SIZE
	.align		4
.L_57:
        /*0054*/ 	.byte	0x03, 0x19
        /*0056*/ 	.short	0x0014


	//----- nvinfo : EIATTR_PARAM_CBANK
	.align		4
        /*0058*/ 	.byte	0x04, 0x0a
        /*005a*/ 	.short	(.L_59 - .L_58)
	.align		4
.L_58:
        /*005c*/ 	.word	index@(.nv.constant0._Z9submatrixPdS_i)
        /*0060*/ 	.short	0x0380
        /*0062*/ 	.short	0x0014


	//----- nvinfo : EIATTR_SW_WAR
	.align		4
.L_59:
        /*0064*/ 	.byte	0x04, 0x36
        /*0066*/ 	.short	(.L_61 - .L_60)
.L_60:
        /*0068*/ 	.word	0x00000008
.L_61:


//--------------------- .nv.info._Z7column2Pddi   --------------------------
	.section	.nv.info._Z7column2Pddi,"",@"SHT_CUDA_INFO"
	.sectionflags	@""
	.align	4


	//----- nvinfo : EIATTR_CUDA_API_VERSION
	.align		4
        /*0000*/ 	.byte	0x04, 0x37
        /*0002*/ 	.short	(.L_63 - .L_62)
.L_62:
        /*0004*/ 	.word	0x00000082


	//----- nvinfo : EIATTR_KPARAM_INFO
	.align		4
.L_63:
        /*0008*/ 	.byte	0x04, 0x17
        /*000a*/ 	.short	(.L_65 - .L_64)
.L_64:
        /*000c*/ 	.word	0x00000000
        /*0010*/ 	.short	0x0002
        /*0012*/ 	.short	0x0010
        /*0014*/ 	.byte	0x00, 0xf0, 0x11, 0x00


	//----- nvinfo : EIATTR_KPARAM_INFO
	.align		4
.L_65:
        /*0018*/ 	.byte	0x04, 0x17
        /*001a*/ 	.short	(.L_67 - .L_66)
.L_66:
        /*001c*/ 	.word	0x00000000
        /*0020*/ 	.short	0x0001
        /*0022*/ 	.short	0x0008
        /*0024*/ 	.byte	0x00, 0xf0, 0x21, 0x00


	//----- nvinfo : EIATTR_KPARAM_INFO
	.align		4
.L_67:
        /*0028*/ 	.byte	0x04, 0x17
        /*002a*/ 	.short	(.L_69 - .L_68)
.L_68:
        /*002c*/ 	.word	0x00000000
        /*0030*/ 	.short	0x0000
        /*0032*/ 	.short	0x0000
        /*0034*/ 	.byte	0x00, 0xf5, 0x21, 0x00


	//----- nvinfo : EIATTR_SPARSE_MMA_MASK
	.align		4
.L_69:
        /*0038*/ 	.byte	0x03, 0x50
        /*003a*/ 	.short	0x0000


	//----- nvinfo : EIATTR_MAXREG_COUNT
	.align		4
        /*003c*/ 	.byte	0x03, 0x1b
        /*003e*/ 	.short	0x00ff


	//----- nvinfo : EIATTR_MERCURY_ISA_VERSION
	.align		4
        /*0040*/ 	.byte	0x03, 0x5f
        /*0042*/ 	.short	0x0101


	//----- nvinfo : EIATTR_VRC_CTA_INIT_COUNT
	.align		4
        /*0044*/ 	.byte	0x02, 0x4a
	.zero		1
	.zero		1


	//----- nvinfo : EIATTR_EXIT_INSTR_OFFSETS
	.align		4
        /*0048*/ 	.byte	0x04, 0x1c
        /*004a*/ 	.short	(.L_71 - .L_70)


	//   ....[0]....
.L_70:
        /*004c*/ 	.word	0x000000e0


	//   ....[1]....
        /*0050*/ 	.word	0x000002b0


	//----- nvinfo : EIATTR_CRS_STACK_SIZE
	.align		4
.L_71:
        /*0054*/ 	.byte	0x04, 0x1e
        /*0056*/ 	.short	(.L_73 - .L_72)
.L_72:
        /*0058*/ 	.word	0x00000000


	//----- nvinfo : EIATTR_CBANK_PARAM_SIZE
	.align		4
.L_73:
        /*005c*/ 	.byte	0x03, 0x19
        /*005e*/ 	.short	0x0014


	//----- nvinfo : EIATTR_PARAM_CBANK
	.align		4
        /*0060*/ 	.byte	0x04, 0x0a
        /*0062*/ 	.short	(.L_75 - .L_74)
	.align		4
.L_74:
        /*0064*/ 	.word	index@(.nv.constant0._Z7column2Pddi)
        /*0068*/ 	.short	0x0380
        /*006a*/ 	.short	0x0014


	//----- nvinfo : EIATTR_SW_WAR
	.align		4
.L_75:
        /*006c*/ 	.byte	0x04, 0x36
        /*006e*/ 	.short	(.L_77 - .L_76)
.L_76:
        /*0070*/ 	.word	0x00000008
.L_77:


//--------------------- .nv.info._Z6columnPdi     --------------------------
	.section	.nv.info._Z6columnPdi,"",@"SHT_CUDA_INFO"
	.sectionflags	@""
	.align	4


	//----- nvinfo : EIATTR_CUDA_API_VERSION
	.align		4
        /*0000*/ 	.byte	0x04, 0x37
        /*0002*/ 	.short	(.L_79 - .L_78)
.L_78:
        /*0004*/ 	.word	0x00000082


	//----- nvinfo : EIATTR_KPARAM_INFO
	.align		4
.L_79:
        /*0008*/ 	.byte	0x04, 0x17
        /*000a*/ 	.short	(.L_81 - .L_80)
.L_80:
        /*000c*/ 	.word	0x00000000
        /*0010*/ 	.short	0x0001
        /*0012*/ 	.short	0x0008
        /*0014*/ 	.byte	0x00, 0xf0, 0x11, 0x00


	//----- nvinfo : EIATTR_KPARAM_INFO
	.align		4
.L_81:
        /*0018*/ 	.byte	0x04, 0x17
        /*001a*/ 	.short	(.L_83 - .L_82)
.L_82:
        /*001c*/ 	.word	0x00000000
        /*0020*/ 	.short	0x0000
        /*0022*/ 	.short	0x0000
        /*0024*/ 	.byte	0x00, 0xf5, 0x21, 0x00


	//----- nvinfo : EIATTR_SPARSE_MMA_MASK
	.align		4
.L_83:
        /*0028*/ 	.byte	0x03, 0x50
        /*002a*/ 	.short	0x0000


	//----- nvinfo : EIATTR_MAXREG_COUNT
	.align		4
        /*002c*/ 	.byte	0x03, 0x1b
        /*002e*/ 	.short	0x00ff


	//----- nvinfo : EIATTR_MERCURY_ISA_VERSION
	.align		4
        /*0030*/ 	.byte	0x03, 0x5f
        /*0032*/ 	.short	0x0101


	//----- nvinfo : EIATTR_VRC_CTA_INIT_COUNT
	.align		4
        /*0034*/ 	.byte	0x02, 0x4a
	.zero		1
	.zero		1


	//----- nvinfo : EIATTR_EXIT_INSTR_OFFSETS
	.align		4
        /*0038*/ 	.byte	0x04, 0x1c
        /*003a*/ 	.short	(.L_85 - .L_84)


	//   ....[0]....
.L_84:
        /*003c*/ 	.word	0x000000e0


	//   ....[1]....
        /*0040*/ 	.word	0x000002c0


	//----- nvinfo : EIATTR_CRS_STACK_SIZE
	.align		4
.L_85:
        /*0044*/ 	.byte	0x04, 0x1e
        /*0046*/ 	.short	(.L_87 - .L_86)
.L_86:
        /*0048*/ 	.word	0x00000000


	//----- nvinfo : EIATTR_CBANK_PARAM_SIZE
	.align		4
.L_87:
        /*004c*/ 	.byte	0x03, 0x19
        /*004e*/ 	.short	0x000c


	//----- nvinfo : EIATTR_PARAM_CBANK
	.align		4
        /*0050*/ 	.byte	0x04, 0x0a
        /*0052*/ 	.short	(.L_89 - .L_88)
	.align		4
.L_88:
        /*0054*/ 	.word	index@(.nv.constant0._Z6columnPdi)
        /*0058*/ 	.short	0x0380
        /*005a*/ 	.short	0x000c


	//----- nvinfo : EIATTR_SW_WAR
	.align		4
.L_89:
        /*005c*/ 	.byte	0x04, 0x36
        /*005e*/ 	.short	(.L_91 - .L_90)
.L_90:
        /*0060*/ 	.word	0x00000008
.L_91:


//--------------------- .nv.callgraph             --------------------------
	.section	.nv.callgraph,"",@"SHT_CUDA_CALLGRAPH"
	.align	4
	.sectionentsize	8
	.align		4
        /*0000*/ 	.word	0x00000000
	.align		4
        /*0004*/ 	.word	0xffffffff
	.align		4
        /*0008*/ 	.word	0x00000000
	.align		4
        /*000c*/ 	.word	0xfffffffe
	.align		4
        /*0010*/ 	.word	0x00000000
	.align		4
        /*0014*/ 	.word	0xfffffffd
	.align		4
        /*0018*/ 	.word	0x00000000
	.align		4
        /*001c*/ 	.word	0xfffffffc


//--------------------- .text._Z4copyPdS_iiii     --------------------------
	.section	.text._Z4copyPdS_iiii,"ax",@progbits
	.align	128
        .global         _Z4copyPdS_iiii
        .type           _Z4copyPdS_iiii,@function
        .size           _Z4copyPdS_iiii,(.L_x_20 - _Z4copyPdS_iiii)
        .other          _Z4copyPdS_iiii,@"STO_CUDA_ENTRY STV_DEFAULT"
_Z4copyPdS_iiii:
.text._Z4copyPdS_iiii:
[----:B------:R-:W-:Y:S01]  /*0000*/  LDC R1, c[0x0][0x37c] ;  /* 0x0000df00ff017b82 */ /* 0x000fe20000000800 */
[----:B------:R-:W0:Y:S07]  /*0010*/  S2R R5, SR_TID.Y ;  /* 0x0000000000057919 */ /* 0x000e2e0000002200 */
[----:B------:R-:W1:Y:S01]  /*0020*/  LDC R0, c[0x0][0x360] ;  /* 0x0000d800ff007b82 */ /* 0x000e620000000800 */
[----:B------:R-:W2:Y:S01]  /*0030*/  LDCU.128 UR8, c[0x0][0x390] ;  /* 0x00007200ff0877ac */ /* 0x000ea20008000c00 */
[----:B------:R-:W1:Y:S06]  /*0040*/  S2R R3, SR_TID.X ;  /* 0x0000000000037919 */ /* 0x000e6c0000002100 */
[----:B------:R-:W0:Y:S08]  /*0050*/  S2UR UR5, SR_CTAID.Y ;  /* 0x00000000000579c3 */ /* 0x000e300000002600 */
[----:B------:R-:W0:Y:S08]  /*0060*/  LDC R2, c[0x0][0x364] ;  /* 0x0000d900ff027b82 */ /* 0x000e300000000800 */
[----:B------:R-:W1:Y:S01]  /*0070*/  S2UR UR4, SR_CTAID.X ;  /* 0x00000000000479c3 */ /* 0x000e620000002500 */
[----:B0-----:R-:W-:-:S05]  /*0080*/  IMAD R2, R2, UR5, R5 ;  /* 0x0000000502027c24 */ /* 0x001fca000f8e0205 */
[----:B--2---:R-:W-:Y:S01]  /*0090*/  IADD3 R5, PT, PT, R2, UR8, RZ ;  /* 0x0000000802057c10 */ /* 0x004fe2000fffe0ff */
[----:B-1----:R-:W-:-:S03]  /*00a0*/  IMAD R0, R0, UR4, R3 ;  /* 0x0000000400007c24 */ /* 0x002fc6000f8e0203 */
[----:B------:R-:W-:Y:S02]  /*00b0*/  ISETP.GE.AND P0, PT, R5, UR10, PT ;  /* 0x0000000a05007c0c */ /* 0x000fe4000bf06270 */
[----:B------:R-:W-:-:S04]  /*00c0*/  IADD3 R0, PT, PT, R0, UR9, RZ ;  /* 0x0000000900007c10 */ /* 0x000fc8000fffe0ff */
[----:B------:R-:W-:-:S13]  /*00d0*/  ISETP.GE.OR P0, PT, R0, UR11, P0 ;  /* 0x0000000b00007c0c */ /* 0x000fda0008706670 */
[----:B------:R-:W-:Y:S05]  /*00e0*/  @P0 EXIT ;  /* 0x000000000000094d */ /* 0x000fea0003800000 */
[----:B------:R-:W0:Y:S01]  /*00f0*/  LDC.64 R2, c[0x0][0x388] ;  /* 0x0000e200ff027b82 */ /* 0x000e220000000a00 */
[----:B------:R-:W1:Y:S01]  /*0100*/  LDCU.64 UR4, c[0x0][0x358] ;  /* 0x00006b00ff0477ac */ /* 0x000e620008000a00 */
[----:B------:R-:W-:-:S06]  /*0110*/  LEA R7, R5, R0, 0x8 ;  /* 0x0000000005077211 */ /* 0x000fcc00078e40ff */
[----:B------:R-:W2:Y:S01]  /*0120*/  LDC.64 R4, c[0x0][0x380] ;  /* 0x0000e000ff047b82 */ /* 0x000ea20000000a00 */
[----:B0-----:R-:W-:-:S06]  /*0130*/  IMAD.WIDE R2, R7, 0x8, R2 ;  /* 0x0000000807027825 */ /* 0x001fcc00078e0202 */
[----:B-1----:R-:W3:Y:S01]  /*0140*/  LDG.E.64 R2, desc[UR4][R2.64] ;  /* 0x0000000402027981 */ /* 0x002ee2000c1e1b00 */
[----:B--2---:R-:W-:-:S05]  /*0150*/  IMAD.WIDE R4, R7, 0x8, R4 ;  /* 0x0000000807047825 */ /* 0x004fca00078e0204 */
[----:B---3--:R-:W-:Y:S01]  /*0160*/  STG.E.64 desc[UR4][R4.64], R2 ;  /* 0x0000000204007986 */ /* 0x008fe2000c101b04 */
[----:B------:R-:W-:Y:S05]  /*0170*/  EXIT ;  /* 0x000000000000794d */ /* 0x000fea0003800000 */
.L_x_0:
[----:B------:R-:W-:-:S00]  /*0180*/  BRA `(.L_x_0) ;  /* 0xfffffffc00fc7947 */ /* 0x000fc0000383ffff */
[----:B------:R-:W-:-:S00]  /*0190*/  NOP ;  /* 0x0000000000007918 */ /* 0x000fc00000000000 */
        /* <DEDUP_REMOVED lines=14> */
.L_x_20:


//--------------------- .text._Z9submatrixPdS_i   --------------------------
	.section	.text._Z9submatrixPdS_i,"ax",@progbits
	.align	128
        .global         _Z9submatrixPdS_i
        .type           _Z9submatrixPdS_i,@function
        .size           _Z9submatrixPdS_i,(.L_x_21 - _Z9submatrixPdS_i)
        .other          _Z9submatrixPdS_i,@"STO_CUDA_ENTRY STV_DEFAULT"
_Z9submatrixPdS_i:
.text._Z9submatrixPdS_i:
[----:B------:R-:W-:Y:S01]  /*0000*/  LDC R1, c[0x0][0x37c] ;  /* 0x0000df00ff017b82 */ /* 0x000fe20000000800 */
[----:B------:R-:W0:Y:S07]  /*0010*/  S2R R3, SR_TID.X ;  /* 0x0000000000037919 */ /* 0x000e2e0000002100 */
[----:B------:R-:W0:Y:S01]  /*0020*/  S2UR UR4, SR_CTAID.X ;  /* 0x00000000000479c3 */ /* 0x000e220000002500 */
[----:B------:R-:W1:Y:S07]  /*0030*/  S2R R5, SR_TID.Y ;  /* 0x0000000000057919 */ /* 0x000e6e0000002200 */
[----:B------:R-:W0:Y:S08]  /*0040*/  LDC R0, c[0x0][0x360] ;  /* 0x0000d800ff007b82 */ /* 0x000e300000000800 */
[----:B------:R-:W1:Y:S08]  /*0050*/  S2UR UR5, SR_CTAID.Y ;  /* 0x00000000000579c3 */ /* 0x000e700000002600 */
[----:B------:R-:W1:Y:S08]  /*0060*/  LDC R2, c[0x0][0x364] ;  /* 0x0000d900ff027b82 */ /* 0x000e700000000800 */
[----:B------:R-:W2:Y:S01]  /*0070*/  LDC R9, c[0x0][0x390] ;  /* 0x0000e400ff097b82 */ /* 0x000ea20000000800 */
[----:B0-----:R-:W-:-:S05]  /*0080*/  IMAD R0, R0, UR4, R3 ;  /* 0x0000000400007c24 */ /* 0x001fca000f8e0203 */
[----:B------:R-:W-:Y:S01]  /*0090*/  IADD3 R0, PT, PT, R0, 0x1, RZ ;  /* 0x0000000100007810 */ /* 0x000fe20007ffe0ff */
[----:B-1----:R-:W-:-:S05]  /*00a0*/  IMAD R2, R2, UR5, R5 ;  /* 0x0000000502027c24 */ /* 0x002fca000f8e0205 */
[-C--:B--2---:R-:W-:Y:S02]  /*00b0*/  IADD3.X R3, PT, PT, R2, R9.reuse, RZ, PT, !PT ;  /* 0x0000000902037210 */ /* 0x084fe40003ffe4ff */
[----:B------:R-:W-:-:S04]  /*00c0*/  IADD3 R2, PT, PT, R0, R9, RZ ;  /* 0x0000000900027210 */ /* 0x000fc80007ffe0ff */
[----:B------:R-:W-:-:S04]  /*00d0*/  VIMNMX R4, PT, PT, R2, R3, !PT ;  /* 0x0000000302047248 */ /* 0x000fc80007fe0100 */
[----:B------:R-:W-:-:S13]  /*00e0*/  ISETP.GT.AND P0, PT, R4, 0xff, PT ;  /* 0x000000ff0400780c */ /* 0x000fda0003f04270 */
[----:B------:R-:W-:Y:S05]  /*00f0*/  @P0 EXIT ;  /* 0x000000000000094d */ /* 0x000fea0003800000 */
[----:B------:R-:W0:Y:S01]  /*0100*/  LDC.64 R4, c[0x0][0x388] ;  /* 0x0000e200ff047b82 */ /* 0x000e220000000a00 */
[----:B------:R-:W1:Y:S01]  /*0110*/  LDCU.64 UR4, c[0x0][0x358] ;  /* 0x00006b00ff0477ac */ /* 0x000e620008000a00 */
[----:B------:R-:W-:Y:S02]  /*0120*/  LEA R3, R3, R9, 0x8 ;  /* 0x0000000903037211 */ /* 0x000fe400078e40ff */
[----:B------:R-:W-:Y:S02]  /*0130*/  LEA R9, R9, R2, 0x8 ;  /* 0x0000000209097211 */ /* 0x000fe400078e40ff */
[----:B------:R-:W-:Y:S02]  /*0140*/  IADD3 R11, PT, PT, R0, R3, RZ ;  /* 0x00000003000b7210 */ /* 0x000fe40007ffe0ff */
[----:B------:R-:W2:Y:S01]  /*0150*/  LDC.64 R6, c[0x0][0x380] ;  /* 0x0000e000ff067b82 */ /* 0x000ea20000000a00 */
[----:B0-----:R-:W-:-:S04]  /*0160*/  IMAD.WIDE R2, R3, 0x8, R4 ;  /* 0x0000000803027825 */ /* 0x001fc800078e0204 */
[----:B------:R-:W-:Y:S02]  /*0170*/  IMAD.WIDE R4, R9, 0x8, R4 ;  /* 0x0000000809047825 */ /* 0x000fe400078e0204 */
[----:B-1----:R-:W3:Y:S02]  /*0180*/  LDG.E.64 R2, desc[UR4][R2.64] ;  /* 0x0000000402027981 */ /* 0x002ee4000c1e1b00 */
[----:B--2---:R-:W-:Y:S02]  /*0190*/  IMAD.WIDE R6, R11, 0x8, R6 ;  /* 0x000000080b067825 */ /* 0x004fe400078e0206 */
[----:B------:R-:W3:Y:S04]  /*01a0*/  LDG.E.64 R4, desc[UR4][R4.64] ;  /* 0x0000000404047981 */ /* 0x000ee8000c1e1b00 */
[----:B------:R-:W3:Y:S02]  /*01b0*/  LDG.E.64 R8, desc[UR4][R6.64] ;  /* 0x0000000406087981 */ /* 0x000ee4000c1e1b00 */
[----:B---3--:R-:W-:-:S07]  /*01c0*/  DFMA R8, -R2, R4, R8 ;  /* 0x000000040208722b */ /* 0x008fce0000000108 */
[----:B------:R-:W-:Y:S01]  /*01d0*/  STG.E.64 desc[UR4][R6.64], R8 ;  /* 0x0000000806007986 */ /* 0x000fe2000c101b04 */
[----:B------:R-:W-:Y:S05]  /*01e0*/  EXIT ;  /* 0x000000000000794d */ /* 0x000fea0003800000 */
.L_x_1:
        /* <DEDUP_REMOVED lines=9> */
.L_x_21:


//--------------------- .text._Z7column2Pddi      --------------------------
	.section	.text._Z7column2Pddi,"ax",@progbits
	.align	128
        .global         _Z7column2Pddi
        .type           _Z7column2Pddi,@function
        .size           _Z7column2Pddi,(.L_x_18 - _Z7column2Pddi)
        .other          _Z7column2Pddi,@"STO_CUDA_ENTRY STV_DEFAULT"
_Z7column2Pddi:
.text._Z7column2Pddi:
[----:B------:R-:W-:Y:S01]  /*0000*/  LDC R1, c[0x0][0x37c] ;  /* 0x0000df00ff017b82 */ /* 0x000fe20000000800 */
[----:B------:R-:W0:Y:S07]  /*0010*/  S2R R5, SR_TID.Y ;  /* 0x0000000000057919 */ /* 0x000e2e0000002200 */
[----:B------:R-:W1:Y:S01]  /*0020*/  LDC R0, c[0x0][0x360] ;  /* 0x0000d800ff007b82 */ /* 0x000e620000000800 */
[----:B------:R-:W2:Y:S01]  /*0030*/  LDCU UR6, c[0x0][0x390] ;  /* 0x00007200ff0677ac */ /* 0x000ea20008000800 */
[----:B------:R-:W1:Y:S06]  /*0040*/  S2R R3, SR_TID.X ;  /* 0x0000000000037919 */ /* 0x000e6c0000002100 */
[----:B------:R-:W0:Y:S08]  /*0050*/  S2UR UR5, SR_CTAID.Y ;  /* 0x00000000000579c3 */ /* 0x000e300000002600 */
[----:B------:R-:W0:Y:S08]  /*0060*/  LDC R2, c[0x0][0x364] ;  /* 0x0000d900ff027b82 */ /* 0x000e300000000800 */
[----:B------:R-:W1:Y:S01]  /*0070*/  S2UR UR4, SR_CTAID.X ;  /* 0x00000000000479c3 */ /* 0x000e620000002500 */
[----:B0-----:R-:W-:-:S02]  /*0080*/  IMAD R2, R2, UR5, R5 ;  /* 0x0000000502027c24 */ /* 0x001fc4000f8e0205 */
[----:B-1----:R-:W-:-:S03]  /*0090*/  IMAD R0, R0, UR4, R3 ;  /* 0x0000000400007c24 */ /* 0x002fc6000f8e0203 */
[----:B--2---:R-:W-:Y:S01]  /*00a0*/  IADD3.X R3, PT, PT, R2, UR6, RZ, PT, !PT ;  /* 0x0000000602037c10 */ /* 0x004fe2000bffe4ff */
[----:B------:R-:W-:-:S03]  /*00b0*/  VIADD R0, R0, UR6 ;  /* 0x0000000600007c36 */ /* 0x000fc60008000000 */
[----:B------:R-:W-:-:S04]  /*00c0*/  ISETP.GT.AND P0, PT, R3, 0xff, PT ;  /* 0x000000ff0300780c */ /* 0x000fc80003f04270 */
[----:B------:R-:W-:-:S13]  /*00d0*/  ISETP.GT.OR P0, PT, R0, UR6, P0 ;  /* 0x0000000600007c0c */ /* 0x000fda0008704670 */
[----:B------:R-:W-:Y:S05]  /*00e0*/  @P0 EXIT ;  /* 0x000000000000094d */ /* 0x000fea0003800000 */
[----:B------:R-:W0:Y:S01]  /*00f0*/  LDC.64 R4, c[0x0][0x380] ;  /* 0x0000e000ff047b82 */ /* 0x000e220000000a00 */
[----:B------:R-:W1:Y:S01]  /*0100*/  LDCU.64 UR4, c[0x0][0x358] ;  /* 0x00006b00ff0477ac */ /* 0x000e620008000a00 */
[----:B------:R-:W-:Y:S01]  /*0110*/  IMAD R3, R3, 0x100, R0 ;  /* 0x0000010003037824 */ /* 0x000fe200078e0200 */
[----:B------:R-:W2:Y:S05]  /*0120*/  LDCU UR6, c[0x0][0x38c] ;  /* 0x00007180ff0677ac */ /* 0x000eaa0008000800 */
[----:B------:R-:W3:Y:S01]  /*0130*/  LDC.64 R8, c[0x0][0x388] ;  /* 0x0000e200ff087b82 */ /* 0x000ee20000000a00 */
[----:B0-----:R-:W-:-:S05]  /*0140*/  IMAD.WIDE R4, R3, 0x8, R4 ;  /* 0x0000000803047825 */ /* 0x001fca00078e0204 */
[----:B-1----:R-:W4:Y:S01]  /*0150*/  LDG.E.64 R10, desc[UR4][R4.64] ;  /* 0x00000004040a7981 */ /* 0x002f22000c1e1b00 */
[----:B--2---:R-:W3:Y:S01]  /*0160*/  MUFU.RCP64H R3, UR6 ;  /* 0x0000000600037d08 */ /* 0x004ee20008001800 */
[----:B------:R-:W-:Y:S01]  /*0170*/  IMAD.MOV.U32 R2, RZ, RZ, 0x1 ;  /* 0x00000001ff027424 */ /* 0x000fe200078e00ff */
[----:B------:R-:W-:Y:S05]  /*0180*/  BSSY.RECONVERGENT B0, `(.L_x_2) ;  /* 0x0000011000007945 */ /* 0x000fea0003800200 */
[----:B---3--:R-:W-:-:S08]  /*0190*/  DFMA R6, R2, -R8, 1 ;  /* 0x3ff000000206742b */ /* 0x008fd00000000808 */
[----:B------:R-:W-:-:S08]  /*01a0*/  DFMA R6, R6, R6, R6 ;  /* 0x000000060606722b */ /* 0x000fd00000000006 */
[----:B------:R-:W-:-:S08]  /*01b0*/  DFMA R6, R2, R6, R2 ;  /* 0x000000060206722b */ /* 0x000fd00000000002 */
[----:B------:R-:W-:-:S08]  /*01c0*/  DFMA R2, R6, -R8, 1 ;  /* 0x3ff000000602742b */ /* 0x000fd00000000808 */
[----:B------:R-:W-:-:S08]  /*01d0*/  DFMA R2, R6, R2, R6 ;  /* 0x000000020602722b */ /* 0x000fd00000000006 */
[----:B----4-:R-:W-:Y:S01]  /*01e0*/  DMUL R6, R10, R2 ;  /* 0x000000020a067228 */ /* 0x010fe20000000000 */
[----:B------:R-:W-:-:S07]  /*01f0*/  FSETP.GEU.AND P1, PT, |R11|, 6.5827683646048100446e-37, PT ;  /* 0x036000000b00780b */ /* 0x000fce0003f2e200 */
[----:B------:R-:W-:-:S08]  /*0200*/  DFMA R8, R6, -R8, R10 ;  /* 0x800000080608722b */ /* 0x000fd0000000000a */
[----:B------:R-:W-:-:S10]  /*0210*/  DFMA R2, R2, R8, R6 ;  /* 0x000000080202722b */ /* 0x000fd40000000006 */
[----:B------:R-:W-:-:S05]  /*0220*/  FFMA R0, RZ, UR6, R3 ;  /* 0x00000006ff007c23 */ /* 0x000fca0008000003 */
[----:B------:R-:W-:-:S13]  /*0230*/  FSETP.GT.AND P0, PT, |R0|, 1.469367938527859385e-39, PT ;  /* 0x001000000000780b */ /* 0x000fda0003f04200 */
[----:B------:R-:W-:Y:S05]  /*0240*/  @P0 BRA P1, `(.L_x_3) ;  /* 0x0000000000100947 */ /* 0x000fea0000800000 */
[----:B------:R-:W-:-:S07]  /*0250*/  MOV R0, 0x270 ;  /* 0x0000027000007802 */ /* 0x000fce0000000f00 */
[----:B------:R-:W-:Y:S05]  /*0260*/  CALL.REL.NOINC `($__internal_0_$__cuda_sm20_div_rn_f64_full) ;  /* 0x0000000000147944 */ /* 0x000fea0003c00000 */
[----:B------:R-:W-:Y:S02]  /*0270*/  IMAD.MOV.U32 R2, RZ, RZ, R12 ;  /* 0x000000ffff027224 */ /* 0x000fe400078e000c */
[----:B------:R-:W-:-:S07]  /*0280*/  IMAD.MOV.U32 R3, RZ, RZ, R13 ;  /* 0x000000ffff037224 */ /* 0x000fce00078e000d */
.L_x_3:
[----:B------:R-:W-:Y:S05]  /*0290*/  BSYNC.RECONVERGENT B0 ;  /* 0x0000000000007941 */ /* 0x000fea0003800200 */
.L_x_2:
[----:B------:R-:W-:Y:S01]  /*02a0*/  STG.E.64 desc[UR4][R4.64], R2 ;  /* 0x0000000204007986 */ /* 0x000fe2000c101b04 */
[----:B------:R-:W-:Y:S05]  /*02b0*/  EXIT ;  /* 0x000000000000794d */ /* 0x000fea0003800000 */
        .weak           $__internal_0_$__cuda_sm20_div_rn_f64_full
        .type           $__internal_0_$__cuda_sm20_div_rn_f64_full,@function
        .size           $__internal_0_$__cuda_sm20_div_rn_f64_full,(.L_x_18 - $__internal_0_$__cuda_sm20_div_rn_f64_full)
$__internal_0_$__cuda_sm20_div_rn_f64_full:
[----:B------:R-:W0:Y:S01]  /*02c0*/  LDC.64 R2, c[0x0][0x388] ;  /* 0x0000e200ff027b82 */ /* 0x000e220000000a00 */
[C---:B------:R-:W-:Y:S01]  /*02d0*/  FSETP.GEU.AND P2, PT, |R11|.reuse, 1.469367938527859385e-39, PT ;  /* 0x001000000b00780b */ /* 0x040fe20003f4e200 */
[----:B------:R-:W-:Y:S01]  /*02e0*/  IMAD.MOV.U32 R16, RZ, RZ, 0x1ca00000 ;  /* 0x1ca00000ff107424 */ /* 0x000fe200078e00ff */
[----:B------:R-:W-:Y:S01]  /*02f0*/  LOP3.LUT R12, R11, 0x7ff00000, RZ, 0xc0, !PT ;  /* 0x7ff000000b0c7812 */ /* 0x000fe200078ec0ff */
[----:B------:R-:W-:Y:S01]  /*0300*/  BSSY.RECONVERGENT B1, `(.L_x_4) ;  /* 0x0000051000017945 */ /* 0x000fe20003800200 */
[C---:B0-----:R-:W-:Y:S02]  /*0310*/  FSETP.GEU.AND P0, PT, |R3|.reuse, 1.469367938527859385e-39, PT ;  /* 0x001000000300780b */ /* 0x041fe40003f0e200 */
[C---:B------:R-:W-:Y:S02]  /*0320*/  LOP3.LUT R6, R3.reuse, 0x800fffff, RZ, 0xc0, !PT ;  /* 0x800fffff03067812 */ /* 0x040fe400078ec0ff */
[----:B------:R-:W-:Y:S02]  /*0330*/  LOP3.LUT R13, R3, 0x7ff00000, RZ, 0xc0, !PT ;  /* 0x7ff00000030d7812 */ /* 0x000fe400078ec0ff */
[----:B------:R-:W-:Y:S01]  /*0340*/  LOP3.LUT R7, R6, 0x3ff00000, RZ, 0xfc, !PT ;  /* 0x3ff0000006077812 */ /* 0x000fe200078efcff */
[----:B------:R-:W-:Y:S01]  /*0350*/  IMAD.MOV.U32 R6, RZ, RZ, R2 ;  /* 0x000000ffff067224 */ /* 0x000fe200078e0002 */
[----:B------:R-:W-:Y:S01]  /*0360*/  ISETP.GE.U32.AND P1, PT, R12, R13, PT ;  /* 0x0000000d0c00720c */ /* 0x000fe20003f26070 */
[----:B------:R-:W-:-:S04]  /*0370*/  IMAD.MOV.U32 R23, RZ, RZ, R13 ;  /* 0x000000ffff177224 */ /* 0x000fc800078e000d */
[----:B------:R-:W0:Y:S02]  /*0380*/  @!P0 LDC.64 R8, c[0x0][0x388] ;  /* 0x0000e200ff088b82 */ /* 0x000e240000000a00 */
[----:B0-----:R-:W-:Y:S01]  /*0390*/  @!P0 DMUL R6, R8, 8.98846567431157953865e+307 ;  /* 0x7fe0000008068828 */ /* 0x001fe20000000000 */
[----:B------:R-:W-:-:S05]  /*03a0*/  IMAD.MOV.U32 R8, RZ, RZ, 0x1 ;  /* 0x00000001ff087424 */ /* 0x000fca00078e00ff */
[----:B------:R-:W0:Y:S04]  /*03b0*/  MUFU.RCP64H R9, R7 ;  /* 0x0000000700097308 */ /* 0x000e280000001800 */
[----:B------:R-:W-:-:S05]  /*03c0*/  @!P0 LOP3.LUT R23, R7, 0x7ff00000, RZ, 0xc0, !PT ;  /* 0x7ff0000007178812 */ /* 0x000fca00078ec0ff */
[----:B------:R-:W-:Y:S01]  /*03d0*/  VIADD R24, R23, 0xffffffff ;  /* 0xffffffff17187836 */ /* 0x000fe20000000000 */
[----:B0-----:R-:W-:-:S08]  /*03e0*/  DFMA R14, R8, -R6, 1 ;  /* 0x3ff00000080e742b */ /* 0x001fd00000000806 */
[----:B------:R-:W-:-:S08]  /*03f0*/  DFMA R14, R14, R14, R14 ;  /* 0x0000000e0e0e722b */ /* 0x000fd0000000000e */
[----:B------:R-:W-:Y:S01]  /*0400*/  DFMA R18, R8, R14, R8 ;  /* 0x0000000e0812722b */ /* 0x000fe20000000008 */
[----:B------:R-:W-:Y:S01]  /*0410*/  SEL R15, R16, 0x63400000, !P1 ;  /* 0x63400000100f7807 */ /* 0x000fe20004800000 */
[----:B------:R-:W-:Y:S02]  /*0420*/  IMAD.MOV.U32 R8, RZ, RZ, R10 ;  /* 0x000000ffff087224 */ /* 0x000fe400078e000a */
[----:B------:R-:W-:Y:S01]  /*0430*/  IMAD.MOV.U32 R14, RZ, RZ, R12 ;  /* 0x000000ffff0e7224 */ /* 0x000fe200078e000c */
[C-C-:B------:R-:W-:Y:S02]  /*0440*/  @!P2 LOP3.LUT R16, R15.reuse, 0x80000000, R11.reuse, 0xf8, !PT ;  /* 0x800000000f10a812 */ /* 0x140fe400078ef80b */
[----:B------:R-:W-:Y:S01]  /*0450*/  LOP3.LUT R9, R15, 0x800fffff, R11, 0xf8, !PT ;  /* 0x800fffff0f097812 */ /* 0x000fe200078ef80b */
[----:B------:R-:W-:Y:S01]  /*0460*/  DFMA R20, R18, -R6, 1 ;  /* 0x3ff000001214742b */ /* 0x000fe20000000806 */
[----:B------:R-:W-:Y:S01]  /*0470*/  @!P2 LOP3.LUT R17, R16, 0x100000, RZ, 0xfc, !PT ;  /* 0x001000001011a812 */ /* 0x000fe200078efcff */
[----:B------:R-:W-:-:S06]  /*0480*/  @!P2 IMAD.MOV.U32 R16, RZ, RZ, RZ ;  /* 0x000000ffff10a224 */ /* 0x000fcc00078e00ff */
[----:B------:R-:W-:Y:S02]  /*0490*/  @!P2 DFMA R8, R8, 2, -R16 ;  /* 0x400000000808a82b */ /* 0x000fe40000000810 */
[----:B------:R-:W-:-:S08]  /*04a0*/  DFMA R16, R18, R20, R18 ;  /* 0x000000141210722b */ /* 0x000fd00000000012 */
[----:B------:R-:W-:Y:S01]  /*04b0*/  @!P2 LOP3.LUT R14, R9, 0x7ff00000, RZ, 0xc0, !PT ;  /* 0x7ff00000090ea812 */ /* 0x000fe200078ec0ff */
[----:B------:R-:W-:-:S04]  /*04c0*/  DMUL R18, R16, R8 ;  /* 0x0000000810127228 */ /* 0x000fc80000000000 */
[----:B------:R-:W-:-:S04]  /*04d0*/  VIADD R22, R14, 0xffffffff ;  /* 0xffffffff0e167836 */ /* 0x000fc80000000000 */
[----:B------:R-:W-:Y:S01]  /*04e0*/  DFMA R20, R18, -R6, R8 ;  /* 0x800000061214722b */ /* 0x000fe20000000008 */
[----:B------:R-:W-:-:S04]  /*04f0*/  ISETP.GT.U32.AND P0, PT, R22, 0x7feffffe, PT ;  /* 0x7feffffe1600780c */ /* 0x000fc80003f04070 */
[----:B------:R-:W-:-:S03]  /*0500*/  ISETP.GT.U32.OR P0, PT, R24, 0x7feffffe, P0 ;  /* 0x7feffffe1800780c */ /* 0x000fc60000704470 */
[----:B------:R-:W-:-:S10]  /*0510*/  DFMA R16, R16, R20, R18 ;  /* 0x000000141010722b */ /* 0x000fd40000000012 */
[----:B------:R-:W-:Y:S05]  /*0520*/  @P0 BRA `(.L_x_5) ;  /* 0x0000000000600947 */ /* 0x000fea0003800000 */
[----:B------:R-:W-:Y:S01]  /*0530*/  VIADDMNMX R12, R12, -R13, 0xb9600000, !PT ;  /* 0xb96000000c0c7446 */ /* 0x000fe2000780090d */
[----:B------:R-:W-:-:S03]  /*0540*/  IMAD.MOV.U32 R10, RZ, RZ, RZ ;  /* 0x000000ffff0a7224 */ /* 0x000fc600078e00ff */
[----:B------:R-:W-:-:S05]  /*0550*/  VIMNMX R12, PT, PT, R12, 0x46a00000, PT ;  /* 0x46a000000c0c7848 */ /* 0x000fca0003fe0100 */
[----:B------:R-:W-:-:S04]  /*0560*/  IMAD.IADD R15, R12, 0x1, -R15 ;  /* 0x000000010c0f7824 */ /* 0x000fc800078e0a0f */
[----:B------:R-:W-:-:S06]  /*0570*/  VIADD R11, R15, 0x7fe00000 ;  /* 0x7fe000000f0b7836 */ /* 0x000fcc0000000000 */
[----:B------:R-:W-:-:S10]  /*0580*/  DMUL R12, R16, R10 ;  /* 0x0000000a100c7228 */ /* 0x000fd40000000000 */
[----:B------:R-:W-:-:S13]  /*0590*/  FSETP.GTU.AND P0, PT, |R13|, 1.469367938527859385e-39, PT ;  /* 0x001000000d00780b */ /* 0x000fda0003f0c200 */
[----:B------:R-:W-:Y:S05]  /*05a0*/  @P0 BRA `(.L_x_6) ;  /* 0x0000000000980947 */ /* 0x000fea0003800000 */
[----:B------:R-:W-:Y:S01]  /*05b0*/  DFMA R6, R16, -R6, R8 ;  /* 0x800000061006722b */ /* 0x000fe20000000008 */
[----:B------:R-:W-:-:S09]  /*05c0*/  IMAD.MOV.U32 R10, RZ, RZ, RZ ;  /* 0x000000ffff0a7224 */ /* 0x000fd200078e00ff */
[C---:B------:R-:W-:Y:S02]  /*05d0*/  FSETP.NEU.AND P0, PT, R7.reuse, RZ, PT ;  /* 0x000000ff0700720b */ /* 0x040fe40003f0d000 */
[----:B------:R-:W-:-:S04]  /*05e0*/  LOP3.LUT R9, R7, 0x80000000, R3, 0x48, !PT ;  /* 0x8000000007097812 */ /* 0x000fc800078e4803 */
[----:B------:R-:W-:-:S07]  /*05f0*/  LOP3.LUT R11, R9, R11, RZ, 0xfc, !PT ;  /* 0x0000000b090b7212 */ /* 0x000fce00078efcff */
[----:B------:R-:W-:Y:S05]  /*0600*/  @!P0 BRA `(.L_x_6) ;  /* 0x0000000000808947 */ /* 0x000fea0003800000 */
[----:B------:R-:W-:Y:S01]  /*0610*/  IMAD.MOV R3, RZ, RZ, -R15 ;  /* 0x000000ffff037224 */ /* 0x000fe200078e0a0f */
[----:B------:R-:W-:Y:S01]  /*0620*/  DMUL.RP R10, R16, R10 ;  /* 0x0000000a100a7228 */ /* 0x000fe20000008000 */
[----:B------:R-:W-:Y:S01]  /*0630*/  IMAD.MOV.U32 R2, RZ, RZ, RZ ;  /* 0x000000ffff027224 */ /* 0x000fe200078e00ff */
[----:B------:R-:W-:-:S05]  /*0640*/  IADD3 R15, PT, PT, -R15, -0x43300000, RZ ;  /* 0xbcd000000f0f7810 */ /* 0x000fca0007ffe1ff */
[----:B------:R-:W-:-:S03]  /*0650*/  DFMA R2, R12, -R2, R16 ;  /* 0x800000020c02722b */ /* 0x000fc60000000010 */
[----:B------:R-:W-:-:S07]  /*0660*/  LOP3.LUT R9, R11, R9, RZ, 0x3c, !PT ;  /* 0x000000090b097212 */ /* 0x000fce00078e3cff */
[----:B------:R-:W-:-:S04]  /*0670*/  FSETP.NEU.AND P0, PT, |R3|, R15, PT ;  /* 0x0000000f0300720b */ /* 0x000fc80003f0d200 */
[----:B------:R-:W-:Y:S02]  /*0680*/  FSEL R12, R10, R12, !P0 ;  /* 0x0000000c0a0c7208 */ /* 0x000fe40004000000 */
[----:B------:R-:W-:Y:S01]  /*0690*/  FSEL R13, R9, R13, !P0 ;  /* 0x0000000d090d7208 */ /* 0x000fe20004000000 */
[----:B------:R-:W-:Y:S06]  /*06a0*/  BRA `(.L_x_6) ;  /* 0x0000000000587947 */ /* 0x000fec0003800000 */
.L_x_5:
[----:B------:R-:W-:-:S14]  /*06b0*/  DSETP.NAN.AND P0, PT, R10, R10, PT ;  /* 0x0000000a0a00722a */ /* 0x000fdc0003f08000 */
[----:B------:R-:W-:Y:S05]  /*06c0*/  @P0 BRA `(.L_x_7) ;  /* 0x0000000000480947 */ /* 0x000fea0003800000 */
[----:B------:R-:W0:Y:S02]  /*06d0*/  LDC.64 R6, c[0x0][0x388] ;  /* 0x0000e200ff067b82 */ /* 0x000e240000000a00 */
[----:B0-----:R-:W-:-:S14]  /*06e0*/  DSETP.NAN.AND P0, PT, R6, R6, PT ;  /* 0x000000060600722a */ /* 0x001fdc0003f08000 */
[----:B------:R-:W-:Y:S05]  /*06f0*/  @P0 BRA `(.L_x_8) ;  /* 0x0000000000300947 */ /* 0x000fea0003800000 */
[----:B------:R-:W-:Y:S01]  /*0700*/  ISETP.NE.AND P0, PT, R14, R23, PT ;  /* 0x000000170e00720c */ /* 0x000fe20003f05270 */
[----:B------:R-:W-:Y:S02]  /*0710*/  IMAD.MOV.U32 R12, RZ, RZ, 0x0 ;  /* 0x00000000ff0c7424 */ /* 0x000fe400078e00ff */
[----:B------:R-:W-:-:S10]  /*0720*/  IMAD.MOV.U32 R13, RZ, RZ, -0x80000 ;  /* 0xfff80000ff0d7424 */ /* 0x000fd400078e00ff */
[----:B------:R-:W-:Y:S05]  /*0730*/  @!P0 BRA `(.L_x_6) ;  /* 0x0000000000348947 */ /* 0x000fea0003800000 */
[----:B------:R-:W-:Y:S02]  /*0740*/  ISETP.NE.AND P0, PT, R14, 0x7ff00000, PT ;  /* 0x7ff000000e00780c */ /* 0x000fe40003f05270 */
[----:B------:R-:W-:Y:S02]  /*0750*/  LOP3.LUT R13, R11, 0x80000000, R3, 0x48, !PT ;  /* 0x800000000b0d7812 */ /* 0x000fe400078e4803 */
[----:B------:R-:W-:-:S13]  /*0760*/  ISETP.EQ.OR P0, PT, R23, RZ, !P0 ;  /* 0x000000ff1700720c */ /* 0x000fda0004702670 */
[----:B------:R-:W-:Y:S01]  /*0770*/  @P0 LOP3.LUT R2, R13, 0x7ff00000, RZ, 0xfc, !PT ;  /* 0x7ff000000d020812 */ /* 0x000fe200078efcff */
[----:B------:R-:W-:Y:S02]  /*0780*/  @!P0 IMAD.MOV.U32 R12, RZ, RZ, RZ ;  /* 0x000000ffff0c8224 */ /* 0x000fe400078e00ff */
[----:B------:R-:W-:Y:S02]  /*0790*/  @P0 IMAD.MOV.U32 R12, RZ, RZ, RZ ;  /* 0x000000ffff0c0224 */ /* 0x000fe400078e00ff */
[----:B------:R-:W-:Y:S01]  /*07a0*/  @P0 IMAD.MOV.U32 R13, RZ, RZ, R2 ;  /* 0x000000ffff0d0224 */ /* 0x000fe200078e0002 */
[----:B------:R-:W-:Y:S06]  /*07b0*/  BRA `(.L_x_6) ;  /* 0x0000000000147947 */ /* 0x000fec0003800000 */
.L_x_8:
[----:B------:R-:W-:Y:S01]  /*07c0*/  LOP3.LUT R13, R3, 0x80000, RZ, 0xfc, !PT ;  /* 0x00080000030d7812 */ /* 0x000fe200078efcff */
[----:B------:R-:W-:Y:S01]  /*07d0*/  IMAD.MOV.U32 R12, RZ, RZ, R2 ;  /* 0x000000ffff0c7224 */ /* 0x000fe200078e0002 */
[----:B------:R-:W-:Y:S06]  /*07e0*/  BRA `(.L_x_6) ;  /* 0x0000000000087947 */ /* 0x000fec0003800000 */
.L_x_7:
[----:B------:R-:W-:Y:S01]  /*07f0*/  LOP3.LUT R13, R11, 0x80000, RZ, 0xfc, !PT ;  /* 0x000800000b0d7812 */ /* 0x000fe200078efcff */
[----:B------:R-:W-:-:S07]  /*0800*/  IMAD.MOV.U32 R12, RZ, RZ, R10 ;  /* 0x000000ffff0c7224 */ /* 0x000fce00078e000a */
.L_x_6:
[----:B------:R-:W-:Y:S05]  /*0810*/  BSYNC.RECONVERGENT B1 ;  /* 0x0000000000017941 */ /* 0x000fea0003800200 */
.L_x_4:
[----:B------:R-:W-:Y:S02]  /*0820*/  IMAD.MOV.U32 R2, RZ, RZ, R0 ;  /* 0x000000ffff027224 */ /* 0x000fe400078e0000 */
[----:B------:R-:W-:-:S04]  /*0830*/  IMAD.MOV.U32 R3, RZ, RZ, 0x0 ;  /* 0x00000000ff037424 */ /* 0x000fc800078e00ff */
[----:B------:R-:W-:Y:S05]  /*0840*/  RET.REL.NODEC R2 `(_Z7column2Pddi) ;  /* 0xfffffff402ec7950 */ /* 0x000fea0003c3ffff */
.L_x_9:
        /* <DEDUP_REMOVED lines=11> */
.L_x_18:


//--------------------- .text._Z6columnPdi        --------------------------
	.section	.text._Z6columnPdi,"ax",@progbits
	.align	128
        .global         _Z6columnPdi
        .type           _Z6columnPdi,@function
        .size           _Z6columnPdi,(.L_x_19 - _Z6columnPdi)
        .other          _Z6columnPdi,@"STO_CUDA_ENTRY STV_DEFAULT"
_Z6columnPdi:
.text._Z6columnPdi:
[----:B------:R-:W-:Y:S01]  /*0000*/  LDC R1, c[0x0][0x37c] ;  /* 0x0000df00ff017b82 */ /* 0x000fe20000000800 */
[----:B------:R-:W0:Y:S07]  /*0010*/  S2R R5, SR_TID.Y ;  /* 0x0000000000057919 */ /* 0x000e2e0000002200 */
[----:B------:R-:W1:Y:S01]  /*0020*/  LDC R0, c[0x0][0x360] ;  /* 0x0000d800ff007b82 */ /* 0x000e620000000800 */
[----:B------:R-:W1:Y:S07]  /*0030*/  S2R R3, SR_TID.X ;  /* 0x0000000000037919 */ /* 0x000e6e0000002100 */
[----:B------:R-:W0:Y:S08]  /*0040*/  S2UR UR5, SR_CTAID.Y ;  /* 0x00000000000579c3 */ /* 0x000e300000002600 */
[----:B------:R-:W0:Y:S08]  /*0050*/  LDC R2, c[0x0][0x364] ;  /* 0x0000d900ff027b82 */ /* 0x000e300000000800 */
[----:B------:R-:W1:Y:S08]  /*0060*/  S2UR UR4, SR_CTAID.X ;  /* 0x00000000000479c3 */ /* 0x000e700000002500 */
[----:B------:R-:W2:Y:S01]  /*0070*/  LDC R7, c[0x0][0x388] ;  /* 0x0000e200ff077b82 */ /* 0x000ea20000000800 */
[----:B0-----:R-:W-:-:S02]  /*0080*/  IMAD R2, R2, UR5, R5 ;  /* 0x0000000502027c24 */ /* 0x001fc4000f8e0205 */
[----:B-1----:R-:W-:Y:S02]  /*0090*/  IMAD R0, R0, UR4, R3 ;  /* 0x0000000400007c24 */ /* 0x002fe4000f8e0203 */
[--C-:B--2---:R-:W-:Y:S02]  /*00a0*/  IMAD.X R3, R2, 0x1, R7.reuse, PT ;  /* 0x0000000102037824 */ /* 0x104fe400038e0607 */
[----:B------:R-:W-:-:S03]  /*00b0*/  IMAD.IADD R0, R0, 0x1, R7 ;  /* 0x0000000100007824 */ /* 0x000fc600078e0207 */
[----:B------:R-:W-:-:S04]  /*00c0*/  ISETP.GT.AND P0, PT, R3, 0xff, PT ;  /* 0x000000ff0300780c */ /* 0x000fc80003f04270 */
[----:B------:R-:W-:-:S13]  /*00d0*/  ISETP.GT.OR P0, PT, R0, R7, P0 ;  /* 0x000000070000720c */ /* 0x000fda0000704670 */
[----:B------:R-:W-:Y:S05]  /*00e0*/  @P0 EXIT ;  /* 0x000000000000094d */ /* 0x000fea0003800000 */
[----:B------:R-:W0:Y:S01]  /*00f0*/  LDC.64 R4, c[0x0][0x380] ;  /* 0x0000e000ff047b82 */ /* 0x000e220000000a00 */
[----:B------:R-:W1:Y:S01]  /*0100*/  LDCU.64 UR4, c[0x0][0x358] ;  /* 0x00006b00ff0477ac */ /* 0x000e620008000a00 */
[----:B------:R-:W-:-:S04]  /*0110*/  IMAD R7, R7, 0x100, R7 ;  /* 0x0000010007077824 */ /* 0x000fc800078e0207 */
[----:B0-----:R-:W-:-:S06]  /*0120*/  IMAD.WIDE R6, R7, 0x8, R4 ;  /* 0x0000000807067825 */ /* 0x001fcc00078e0204 */
[----:B-1----:R-:W2:Y:S01]  /*0130*/  LDG.E.64 R6, desc[UR4][R6.64] ;  /* 0x0000000406067981 */ /* 0x002ea2000c1e1b00 */
[----:B------:R-:W-:-:S04]  /*0140*/  IMAD R3, R3, 0x100, R0 ;  /* 0x0000010003037824 */ /* 0x000fc800078e0200 */
[----:B------:R-:W-:-:S05]  /*0150*/  IMAD.WIDE R4, R3, 0x8, R4 ;  /* 0x0000000803047825 */ /* 0x000fca00078e0204 */
[----:B------:R-:W3:Y:S01]  /*0160*/  LDG.E.64 R8, desc[UR4][R4.64] ;  /* 0x0000000404087981 */ /* 0x000ee2000c1e1b00 */
[----:B------:R-:W-:Y:S01]  /*0170*/  IMAD.MOV.U32 R2, RZ, RZ, 0x1 ;  /* 0x00000001ff027424 */ /* 0x000fe200078e00ff */
[----:B------:R-:W-:Y:S01]  /*0180*/  BSSY.RECONVERGENT B0, `(.L_x_10) ;  /* 0x0000012000007945 */ /* 0x000fe20003800200 */
[----:B--2---:R-:W0:Y:S01]  /*0190*/  MUFU.RCP64H R3, R7 ;  /* 0x0000000700037308 */ /* 0x004e220000001800 */
[----:B---3--:R-:W-:-:S03]  /*01a0*/  FSETP.GEU.AND P1, PT, |R9|, 6.5827683646048100446e-37, PT ;  /* 0x036000000900780b */ /* 0x008fc60003f2e200 */
[----:B0-----:R-:W-:-:S08]  /*01b0*/  DFMA R10, -R6, R2, 1 ;  /* 0x3ff00000060a742b */ /* 0x001fd00000000102 */
[----:B------:R-:W-:-:S08]  /*01c0*/  DFMA R10, R10, R10, R10 ;  /* 0x0000000a0a0a722b */ /* 0x000fd0000000000a */
[----:B------:R-:W-:-:S08]  /*01d0*/  DFMA R10, R2, R10, R2 ;  /* 0x0000000a020a722b */ /* 0x000fd00000000002 */
[----:B------:R-:W-:-:S08]  /*01e0*/  DFMA R2, -R6, R10, 1 ;  /* 0x3ff000000602742b */ /* 0x000fd0000000010a */
[----:B------:R-:W-:-:S08]  /*01f0*/  DFMA R2, R10, R2, R10 ;  /* 0x000000020a02722b */ /* 0x000fd0000000000a */
[----:B------:R-:W-:-:S08]  /*0200*/  DMUL R10, R8, R2 ;  /* 0x00000002080a7228 */ /* 0x000fd00000000000 */
[----:B------:R-:W-:-:S08]  /*0210*/  DFMA R12, -R6, R10, R8 ;  /* 0x0000000a060c722b */ /* 0x000fd00000000108 */
[----:B------:R-:W-:-:S10]  /*0220*/  DFMA R2, R2, R12, R10 ;  /* 0x0000000c0202722b */ /* 0x000fd4000000000a */
[----:B------:R-:W-:-:S05]  /*0230*/  FFMA R0, RZ, R7, R3 ;  /* 0x00000007ff007223 */ /* 0x000fca0000000003 */
[----:B------:R-:W-:-:S13]  /*0240*/  FSETP.GT.AND P0, PT, |R0|, 1.469367938527859385e-39, PT ;  /* 0x001000000000780b */ /* 0x000fda0003f04200 */
[----:B------:R-:W-:Y:S05]  /*0250*/  @P0 BRA P1, `(.L_x_11) ;  /* 0x0000000000100947 */ /* 0x000fea0000800000 */
[----:B------:R-:W-:-:S07]  /*0260*/  MOV R0, 0x280 ;  /* 0x0000028000007802 */ /* 0x000fce0000000f00 */
[----:B------:R-:W-:Y:S05]  /*0270*/  CALL.REL.NOINC `($__internal_1_$__cuda_sm20_div_rn_f64_full) ;  /* 0x0000000000147944 */ /* 0x000fea0003c00000 */
[----:B------:R-:W-:Y:S02]  /*0280*/  IMAD.MOV.U32 R2, RZ, RZ, R12 ;  /* 0x000000ffff027224 */ /* 0x000fe400078e000c */
[----:B------:R-:W-:-:S07]  /*0290*/  IMAD.MOV.U32 R3, RZ, RZ, R13 ;  /* 0x000000ffff037224 */ /* 0x000fce00078e000d */
.L_x_11:
[----:B------:R-:W-:Y:S05]  /*02a0*/  BSYNC.RECONVERGENT B0 ;  /* 0x0000000000007941 */ /* 0x000fea0003800200 */
.L_x_10:
[----:B------:R-:W-:Y:S01]  /*02b0*/  STG.E.64 desc[UR4][R4.64], R2 ;  /* 0x0000000204007986 */ /* 0x000fe2000c101b04 */
[----:B------:R-:W-:Y:S05]  /*02c0*/  EXIT ;  /* 0x000000000000794d */ /* 0x000fea0003800000 */
        .weak           $__internal_1_$__cuda_sm20_div_rn_f64_full
        .type           $__internal_1_$__cuda_sm20_div_rn_f64_full,@function
        .size           $__internal_1_$__cuda_sm20_div_rn_f64_full,(.L_x_19 - $__internal_1_$__cuda_sm20_div_rn_f64_full)
$__internal_1_$__cuda_sm20_div_rn_f64_full:
[C---:B------:R-:W-:Y:S01]  /*02d0*/  FSETP.GEU.AND P0, PT, |R7|.reuse, 1.469367938527859385e-39, PT ;  /* 0x001000000700780b */ /* 0x040fe20003f0e200 */
[----:B------:R-:W-:Y:S01]  /*02e0*/  IMAD.MOV.U32 R16, RZ, RZ, 0x1 ;  /* 0x00000001ff107424 */ /* 0x000fe200078e00ff */
[----:B------:R-:W-:Y:S01]  /*02f0*/  LOP3.LUT R2, R7, 0x800fffff, RZ, 0xc0, !PT ;  /* 0x800fffff07027812 */ /* 0x000fe200078ec0ff */
[----:B------:R-:W-:Y:S01]  /*0300*/  BSSY.RECONVERGENT B1, `(.L_x_12) ;  /* 0x0000055000017945 */ /* 0x000fe20003800200 */
[C---:B------:R-:W-:Y:S02]  /*0310*/  FSETP.GEU.AND P2, PT, |R9|.reuse, 1.469367938527859385e-39, PT ;  /* 0x001000000900780b */ /* 0x040fe40003f4e200 */
[----:B------:R-:W-:Y:S01]  /*0320*/  LOP3.LUT R3, R2, 0x3ff00000, RZ, 0xfc, !PT ;  /* 0x3ff0000002037812 */ /* 0x000fe200078efcff */
[----:B------:R-:W-:Y:S01]  /*0330*/  IMAD.MOV.U32 R2, RZ, RZ, R6 ;  /* 0x000000ffff027224 */ /* 0x000fe200078e0006 */
[----:B------:R-:W-:Y:S02]  /*0340*/  LOP3.LUT R12, R9, 0x7ff00000, RZ, 0xc0, !PT ;  /* 0x7ff00000090c7812 */ /* 0x000fe400078ec0ff */
[----:B------:R-:W-:-:S03]  /*0350*/  LOP3.LUT R15, R7, 0x7ff00000, RZ, 0xc0, !PT ;  /* 0x7ff00000070f7812 */ /* 0x000fc600078ec0ff */
[----:B------:R-:W-:Y:S01]  /*0360*/  @!P0 DMUL R2, R6, 8.98846567431157953865e+307 ;  /* 0x7fe0000006028828 */ /* 0x000fe20000000000 */
[----:B------:R-:W-:-:S03]  /*0370*/  ISETP.GE.U32.AND P1, PT, R12, R15, PT ;  /* 0x0000000f0c00720c */ /* 0x000fc60003f26070 */
[----:B------:R-:W-:Y:S01]  /*0380*/  @!P2 LOP3.LUT R13, R7, 0x7ff00000, RZ, 0xc0, !PT ;  /* 0x7ff00000070da812 */ /* 0x000fe200078ec0ff */
[----:B------:R-:W-:Y:S01]  /*0390*/  @!P2 IMAD.MOV.U32 R18, RZ, RZ, RZ ;  /* 0x000000ffff12a224 */ /* 0x000fe200078e00ff */
[----:B------:R-:W0:Y:S02]  /*03a0*/  MUFU.RCP64H R17, R3 ;  /* 0x0000000300117308 */ /* 0x000e240000001800 */
[----:B------:R-:W-:Y:S01]  /*03b0*/  @!P2 ISETP.GE.U32.AND P3, PT, R12, R13, PT ;  /* 0x0000000d0c00a20c */ /* 0x000fe20003f66070 */
[----:B------:R-:W-:-:S05]  /*03c0*/  IMAD.MOV.U32 R13, RZ, RZ, 0x1ca00000 ;  /* 0x1ca00000ff0d7424 */ /* 0x000fca00078e00ff */
[----:B------:R-:W-:-:S04]  /*03d0*/  @!P2 SEL R19, R13, 0x63400000, !P3 ;  /* 0x634000000d13a807 */ /* 0x000fc80005800000 */
[----:B------:R-:W-:-:S04]  /*03e0*/  @!P2 LOP3.LUT R19, R19, 0x80000000, R9, 0xf8, !PT ;  /* 0x800000001313a812 */ /* 0x000fc800078ef809 */
[----:B------:R-:W-:Y:S01]  /*03f0*/  @!P2 LOP3.LUT R19, R19, 0x100000, RZ, 0xfc, !PT ;  /* 0x001000001313a812 */ /* 0x000fe200078efcff */
[----:B0-----:R-:W-:-:S08]  /*0400*/  DFMA R10, R16, -R2, 1 ;  /* 0x3ff00000100a742b */ /* 0x001fd00000000802 */
[----:B------:R-:W-:-:S08]  /*0410*/  DFMA R10, R10, R10, R10 ;  /* 0x0000000a0a0a722b */ /* 0x000fd0000000000a */
[----:B------:R-:W-:Y:S01]  /*0420*/  DFMA R16, R16, R10, R16 ;  /* 0x0000000a1010722b */ /* 0x000fe20000000010 */
[----:B------:R-:W-:Y:S01]  /*0430*/  SEL R11, R13, 0x63400000, !P1 ;  /* 0x634000000d0b7807 */ /* 0x000fe20004800000 */
[----:B------:R-:W-:-:S03]  /*0440*/  IMAD.MOV.U32 R10, RZ, RZ, R8 ;  /* 0x000000ffff0a7224 */ /* 0x000fc600078e0008 */
[----:B------:R-:W-:-:S03]  /*0450*/  LOP3.LUT R11, R11, 0x800fffff, R9, 0xf8, !PT ;  /* 0x800fffff0b0b7812 */ /* 0x000fc600078ef809 */
[----:B------:R-:W-:-:S03]  /*0460*/  DFMA R20, R16, -R2, 1 ;  /* 0x3ff000001014742b */ /* 0x000fc60000000802 */
[----:B------:R-:W-:-:S05]  /*0470*/  @!P2 DFMA R10, R10, 2, -R18 ;  /* 0x400000000a0aa82b */ /* 0x000fca0000000812 */
[----:B------:R-:W-:Y:S01]  /*0480*/  DFMA R16, R16, R20, R16 ;  /* 0x000000141010722b */ /* 0x000fe20000000010 */
[----:B------:R-:W-:Y:S02]  /*0490*/  IMAD.MOV.U32 R21, RZ, RZ, R12 ;  /* 0x000000ffff157224 */ /* 0x000fe400078e000c */
[----:B------:R-:W-:Y:S01]  /*04a0*/  IMAD.MOV.U32 R20, RZ, RZ, R15 ;  /* 0x000000ffff147224 */ /* 0x000fe200078e000f */
[----:B------:R-:W-:Y:S02]  /*04b0*/  @!P0 LOP3.LUT R20, R3, 0x7ff00000, RZ, 0xc0, !PT ;  /* 0x7ff0000003148812 */ /* 0x000fe400078ec0ff */
[----:B------:R-:W-:Y:S02]  /*04c0*/  @!P2 LOP3.LUT R21, R11, 0x7ff00000, RZ, 0xc0, !PT ;  /* 0x7ff000000b15a812 */ /* 0x000fe400078ec0ff */
[----:B------:R-:W-:Y:S01]  /*04d0*/  DMUL R18, R16, R10 ;  /* 0x0000000a10127228 */ /* 0x000fe20000000000 */
[----:B------:R-:W-:Y:S02]  /*04e0*/  VIADD R23, R20, 0xffffffff ;  /* 0xffffffff14177836 */ /* 0x000fe40000000000 */
[----:B------:R-:W-:-:S05]  /*04f0*/  VIADD R22, R21, 0xffffffff ;  /* 0xffffffff15167836 */ /* 0x000fca0000000000 */
[----:B------:R-:W-:Y:S01]  /*0500*/  DFMA R14, R18, -R2, R10 ;  /* 0x80000002120e722b */ /* 0x000fe2000000000a */
[----:B------:R-:W-:-:S04]  /*0510*/  ISETP.GT.U32.AND P0, PT, R22, 0x7feffffe, PT ;  /* 0x7feffffe1600780c */ /* 0x000fc80003f04070 */
[----:B------:R-:W-:-:S03]  /*0520*/  ISETP.GT.U32.OR P0, PT, R23, 0x7feffffe, P0 ;  /* 0x7feffffe1700780c */ /* 0x000fc60000704470 */
[----:B------:R-:W-:-:S10]  /*0530*/  DFMA R14, R16, R14, R18 ;  /* 0x0000000e100e722b */ /* 0x000fd40000000012 */
[----:B------:R-:W-:Y:S05]  /*0540*/  @P0 BRA `(.L_x_13) ;  /* 0x00000000006c0947 */ /* 0x000fea0003800000 */
[----:B------:R-:W-:-:S04]  /*0550*/  LOP3.LUT R9, R7, 0x7ff00000, RZ, 0xc0, !PT ;  /* 0x7ff0000007097812 */ /* 0x000fc800078ec0ff */
[CC--:B------:R-:W-:Y:S02]  /*0560*/  VIADDMNMX R8, R12.reuse, -R9.reuse, 0xb9600000, !PT ;  /* 0xb96000000c087446 */ /* 0x0c0fe40007800909 */
[----:B------:R-:W-:Y:S02]  /*0570*/  ISETP.GE.U32.AND P0, PT, R12, R9, PT ;  /* 0x000000090c00720c */ /* 0x000fe40003f06070 */
[----:B------:R-:W-:Y:S02]  /*0580*/  VIMNMX R8, PT, PT, R8, 0x46a00000, PT ;  /* 0x46a0000008087848 */ /* 0x000fe40003fe0100 */
[----:B------:R-:W-:-:S05]  /*0590*/  SEL R13, R13, 0x63400000, !P0 ;  /* 0x634000000d0d7807 */ /* 0x000fca0004000000 */
[----:B------:R-:W-:Y:S02]  /*05a0*/  IMAD.IADD R16, R8, 0x1, -R13 ;  /* 0x0000000108107824 */ /* 0x000fe400078e0a0d */
[----:B------:R-:W-:Y:S02]  /*05b0*/  IMAD.MOV.U32 R8, RZ, RZ, RZ ;  /* 0x000000ffff087224 */ /* 0x000fe400078e00ff */
        /* <DEDUP_REMOVED lines=12> */
[----:B------:R-:W-:-:S06]  /*0680*/  IMAD.MOV.U32 R2, RZ, RZ, RZ ;  /* 0x000000ffff027224 */ /* 0x000fcc00078e00ff */
[----:B------:R-:W-:-:S03]  /*0690*/  DFMA R2, R12, -R2, R14 ;  /* 0x800000020c02722b */ /* 0x000fc6000000000e */
[----:B------:R-:W-:-:S03]  /*06a0*/  LOP3.LUT R7, R9, R7, RZ, 0x3c, !PT ;  /* 0x0000000709077212 */ /* 0x000fc600078e3cff */
[----:B------:R-:W-:-:S04]  /*06b0*/  IADD3 R2, PT, PT, -R16, -0x43300000, RZ ;  /* 0xbcd0000010027810 */ /* 0x000fc80007ffe1ff */
[----:B------:R-:W-:-:S04]  /*06c0*/  FSETP.NEU.AND P0, PT, |R3|, R2, PT ;  /* 0x000000020300720b */ /* 0x000fc80003f0d200 */
[----:B------:R-:W-:Y:S02]  /*06d0*/  FSEL R12, R8, R12, !P0 ;  /* 0x0000000c080c7208 */ /* 0x000fe40004000000 */
[----:B------:R-:W-:Y:S01]  /*06e0*/  FSEL R13, R7, R13, !P0 ;  /* 0x0000000d070d7208 */ /* 0x000fe20004000000 */
[----:B------:R-:W-:Y:S06]  /*06f0*/  BRA `(.L_x_14) ;  /* 0x0000000000547947 */ /* 0x000fec0003800000 */
.L_x_13:
[----:B------:R-:W-:-:S14]  /*0700*/  DSETP.NAN.AND P0, PT, R8, R8, PT ;  /* 0x000000080800722a */ /* 0x000fdc0003f08000 */
[----:B------:R-:W-:Y:S05]  /*0710*/  @P0 BRA `(.L_x_15) ;  /* 0x0000000000440947 */ /* 0x000fea0003800000 */
[----:B------:R-:W-:-:S14]  /*0720*/  DSETP.NAN.AND P0, PT, R6, R6, PT ;  /* 0x000000060600722a */ /* 0x000fdc0003f08000 */
        /* <DEDUP_REMOVED lines=13> */
.L_x_16:
[----:B------:R-:W-:Y:S01]  /*0800*/  LOP3.LUT R13, R7, 0x80000, RZ, 0xfc, !PT ;  /* 0x00080000070d7812 */ /* 0x000fe200078efcff */
[----:B------:R-:W-:Y:S01]  /*0810*/  IMAD.MOV.U32 R12, RZ, RZ, R6 ;  /* 0x000000ffff0c7224 */ /* 0x000fe200078e0006 */
[----:B------:R-:W-:Y:S06]  /*0820*/  BRA `(.L_x_14) ;  /* 0x0000000000087947 */ /* 0x000fec0003800000 */
.L_x_15:
[----:B------:R-:W-:Y:S01]  /*0830*/  LOP3.LUT R13, R9, 0x80000, RZ, 0xfc, !PT ;  /* 0x00080000090d7812 */ /* 0x000fe200078efcff */
[----:B------:R-:W-:-:S07]  /*0840*/  IMAD.MOV.U32 R12, RZ, RZ, R8 ;  /* 0x000000ffff0c7224 */ /* 0x000fce00078e0008 */
.L_x_14:
[----:B------:R-:W-:Y:S05]  /*0850*/  BSYNC.RECONVERGENT B1 ;  /* 0x0000000000017941 */ /* 0x000fea0003800200 */
.L_x_12:
[----:B------:R-:W-:Y:S02]  /*0860*/  IMAD.MOV.U32 R2, RZ, RZ, R0 ;  /* 0x000000ffff027224 */ /* 0x000fe400078e0000 */
[----:B------:R-:W-:-:S04]  /*0870*/  IMAD.MOV.U32 R3, RZ, RZ, 0x0 ;  /* 0x00000000ff037424 */ /* 0x000fc800078e00ff */
[----:B------:R-:W-:Y:S05]  /*0880*/  RET.REL.NODEC R2 `(_Z6columnPdi) ;  /* 0xfffffff402dc7950 */ /* 0x000fea0003c3ffff */
.L_x_17:
        /* <DEDUP_REMOVED lines=15> */
.L_x_19:


//--------------------- .nv.shared.reserved.0     --------------------------
	.section	.nv.shared.reserved.0,"aw",@nobits
	.weak		__nv_reservedSMEM_offset_0_alias
	.size		__nv_reservedSMEM_offset_0_alias, 0, 64
	.other		__nv_reservedSMEM_offset_0_alias,@"STO_CUDA_RESERVED_SHARED STV_DEFAULT"
__nv_reservedSMEM_offset_0_alias:
	.zero		0
	.zero		64


//--------------------- .nv.constant0._Z4copyPdS_iiii --------------------------
	.section	.nv.constant0._Z4copyPdS_iiii,"a",@progbits
	.sectionflags	@""
	.align	4
.nv.constant0._Z4copyPdS_iiii:
	.zero		928


//--------------------- .nv.constant0._Z9submatrixPdS_i --------------------------
	.section	.nv.constant0._Z9submatrixPdS_i,"a",@progbits
	.sectionflags	@""
	.align	4
.nv.constant0._Z9submatrixPdS_i:
	.zero		916


//--------------------- .nv.constant0._Z7column2Pddi --------------------------
	.section	.nv.constant0._Z7column2Pddi,"a",@progbits
	.sectionflags	@""
	.align	4
.nv.constant0._Z7column2Pddi:
	.zero		916


//--------------------- .nv.constant0._Z6columnPdi --------------------------
	.section	.nv.constant0._Z6columnPdi,"a",@progbits
	.sectionflags	@""
	.align	4
.nv.constant0._Z6columnPdi:
	.zero		908


//--------------------- SYMBOLS --------------------------

	.type		.nv.reservedSmem.offset0,@object
	.size		.nv.reservedSmem.offset0,0x4
